//
// Generated by NVIDIA NVVM Compiler
//
// Compiler Build ID: CL-36424714
// Cuda compilation tools, release 13.0, V13.0.88
// Based on NVVM 20.0.0
//

.version 9.0
.target sm_100
.address_size 64

	// .globl	_Z20tile_matrix_multiplyPfS_S_i
// _ZZ20tile_matrix_multiplyPfS_S_iE6shareA has been demoted
// _ZZ20tile_matrix_multiplyPfS_S_iE6shareB has been demoted

.visible .entry _Z20tile_matrix_multiplyPfS_S_i(
	.param .u64 .ptr .align 1 _Z20tile_matrix_multiplyPfS_S_i_param_0,
	.param .u64 .ptr .align 1 _Z20tile_matrix_multiplyPfS_S_i_param_1,
	.param .u64 .ptr .align 1 _Z20tile_matrix_multiplyPfS_S_i_param_2,
	.param .u32 _Z20tile_matrix_multiplyPfS_S_i_param_3
)
{
	.reg .pred 	%p<8>;
	.reg .b32 	%r<72>;
	.reg .b32 	%f<116>;
	.reg .b64 	%rd<33>;
	// demoted variable
	.shared .align 4 .b8 _ZZ20tile_matrix_multiplyPfS_S_iE6shareA[64];
	// demoted variable
	.shared .align 4 .b8 _ZZ20tile_matrix_multiplyPfS_S_iE6shareB[64];
	ld.param.u64 	%rd5, [_Z20tile_matrix_multiplyPfS_S_i_param_1];
	ld.param.u32 	%r33, [_Z20tile_matrix_multiplyPfS_S_i_param_3];
	cvta.to.global.u64 	%rd1, %rd5;
	mov.u32 	%r34, %ctaid.x;
	mov.u32 	%r35, %ctaid.y;
	mov.u32 	%r1, %tid.x;
	mov.u32 	%r2, %tid.y;
	mov.u32 	%r36, %ntid.y;
	mad.lo.s32 	%r3, %r35, %r36, %r2;
	mov.u32 	%r37, %ntid.x;
	mad.lo.s32 	%r4, %r34, %r37, %r1;
	shr.s32 	%r38, %r33, 31;
	shr.u32 	%r39, %r38, 30;
	add.s32 	%r40, %r33, %r39;
	shr.s32 	%r5, %r40, 2;
	setp.lt.s32 	%p1, %r33, 4;
	mov.f32 	%f115, 0f00000000;
	@%p1 bra 	$L__BB0_9;
	mad.lo.s32 	%r6, %r33, %r3, %r1;
	shl.b32 	%r42, %r2, 4;
	mov.u32 	%r43, _ZZ20tile_matrix_multiplyPfS_S_iE6shareA;
	add.s32 	%r7, %r43, %r42;
	shl.b32 	%r44, %r1, 2;
	add.s32 	%r8, %r7, %r44;
	mov.u32 	%r45, _ZZ20tile_matrix_multiplyPfS_S_iE6shareB;
	add.s32 	%r10, %r45, %r44;
	add.s32 	%r9, %r10, %r42;
	add.s32 	%r46, %r5, -1;
	setp.lt.u32 	%p2, %r46, 3;
	mov.f32 	%f115, 0f00000000;
	mov.b32 	%r71, 0;
	@%p2 bra 	$L__BB0_4;
	and.b32  	%r71, %r5, 536870908;
	neg.s32 	%r69, %r71;
	add.s32 	%r48, %r2, 12;
	mad.lo.s32 	%r67, %r33, %r48, %r4;
	add.s32 	%r49, %r2, 8;
	mad.lo.s32 	%r66, %r33, %r49, %r4;
	add.s32 	%r50, %r2, 4;
	mad.lo.s32 	%r65, %r33, %r50, %r4;
	mad.lo.s32 	%r64, %r2, %r33, %r4;
	mov.f32 	%f115, 0f00000000;
	mov.u32 	%r68, %r6;
$L__BB0_3:
	.pragma "nounroll";
	ld.param.u64 	%rd30, [_Z20tile_matrix_multiplyPfS_S_i_param_0];
	cvta.to.global.u64 	%rd6, %rd30;
	mul.wide.s32 	%rd7, %r68, 4;
	add.s64 	%rd8, %rd6, %rd7;
	ld.global.f32 	%f14, [%rd8];
	st.shared.f32 	[%r8], %f14;
	mul.wide.s32 	%rd9, %r64, 4;
	add.s64 	%rd10, %rd1, %rd9;
	ld.global.f32 	%f15, [%rd10];
	st.shared.f32 	[%r9], %f15;
	bar.sync 	0;
	ld.shared.f32 	%f16, [%r7];
	ld.shared.f32 	%f17, [%r10];
	fma.rn.f32 	%f18, %f16, %f17, %f115;
	ld.shared.f32 	%f19, [%r7+4];
	ld.shared.f32 	%f20, [%r10+16];
	fma.rn.f32 	%f21, %f19, %f20, %f18;
	ld.shared.f32 	%f22, [%r7+8];
	ld.shared.f32 	%f23, [%r10+32];
	fma.rn.f32 	%f24, %f22, %f23, %f21;
	ld.shared.f32 	%f25, [%r7+12];
	ld.shared.f32 	%f26, [%r10+48];
	fma.rn.f32 	%f27, %f25, %f26, %f24;
	bar.sync 	0;
	ld.global.f32 	%f28, [%rd8+16];
	st.shared.f32 	[%r8], %f28;
	mul.wide.s32 	%rd11, %r65, 4;
	add.s64 	%rd12, %rd1, %rd11;
	ld.global.f32 	%f29, [%rd12];
	st.shared.f32 	[%r9], %f29;
	bar.sync 	0;
	ld.shared.f32 	%f30, [%r7];
	ld.shared.f32 	%f31, [%r10];
	fma.rn.f32 	%f32, %f30, %f31, %f27;
	ld.shared.f32 	%f33, [%r7+4];
	ld.shared.f32 	%f34, [%r10+16];
	fma.rn.f32 	%f35, %f33, %f34, %f32;
	ld.shared.f32 	%f36, [%r7+8];
	ld.shared.f32 	%f37, [%r10+32];
	fma.rn.f32 	%f38, %f36, %f37, %f35;
	ld.shared.f32 	%f39, [%r7+12];
	ld.shared.f32 	%f40, [%r10+48];
	fma.rn.f32 	%f41, %f39, %f40, %f38;
	bar.sync 	0;
	ld.global.f32 	%f42, [%rd8+32];
	st.shared.f32 	[%r8], %f42;
	mul.wide.s32 	%rd13, %r66, 4;
	add.s64 	%rd14, %rd1, %rd13;
	ld.global.f32 	%f43, [%rd14];
	st.shared.f32 	[%r9], %f43;
	bar.sync 	0;
	ld.shared.f32 	%f44, [%r7];
	ld.shared.f32 	%f45, [%r10];
	fma.rn.f32 	%f46, %f44, %f45, %f41;
	ld.shared.f32 	%f47, [%r7+4];
	ld.shared.f32 	%f48, [%r10+16];
	fma.rn.f32 	%f49, %f47, %f48, %f46;
	ld.shared.f32 	%f50, [%r7+8];
	ld.shared.f32 	%f51, [%r10+32];
	fma.rn.f32 	%f52, %f50, %f51, %f49;
	ld.shared.f32 	%f53, [%r7+12];
	ld.shared.f32 	%f54, [%r10+48];
	fma.rn.f32 	%f55, %f53, %f54, %f52;
	bar.sync 	0;
	ld.global.f32 	%f56, [%rd8+48];
	st.shared.f32 	[%r8], %f56;
	mul.wide.s32 	%rd15, %r67, 4;
	add.s64 	%rd16, %rd1, %rd15;
	ld.global.f32 	%f57, [%rd16];
	st.shared.f32 	[%r9], %f57;
	bar.sync 	0;
	ld.shared.f32 	%f58, [%r7];
	ld.shared.f32 	%f59, [%r10];
	fma.rn.f32 	%f60, %f58, %f59, %f55;
	ld.shared.f32 	%f61, [%r7+4];
	ld.shared.f32 	%f62, [%r10+16];
	fma.rn.f32 	%f63, %f61, %f62, %f60;
	ld.shared.f32 	%f64, [%r7+8];
	ld.shared.f32 	%f65, [%r10+32];
	fma.rn.f32 	%f66, %f64, %f65, %f63;
	ld.shared.f32 	%f67, [%r7+12];
	ld.shared.f32 	%f68, [%r10+48];
	fma.rn.f32 	%f115, %f67, %f68, %f66;
	bar.sync 	0;
	add.s32 	%r69, %r69, 4;
	add.s32 	%r68, %r68, 16;
	shl.b32 	%r51, %r33, 4;
	add.s32 	%r67, %r67, %r51;
	add.s32 	%r66, %r66, %r51;
	add.s32 	%r65, %r65, %r51;
	add.s32 	%r64, %r64, %r51;
	setp.ne.s32 	%p3, %r69, 0;
	@%p3 bra 	$L__BB0_3;
$L__BB0_4:
	and.b32  	%r30, %r5, 3;
	setp.eq.s32 	%p4, %r30, 0;
	@%p4 bra 	$L__BB0_9;
	ld.param.u64 	%rd31, [_Z20tile_matrix_multiplyPfS_S_i_param_0];
	cvta.to.global.u64 	%rd2, %rd31;
	setp.eq.s32 	%p5, %r30, 1;
	@%p5 bra 	$L__BB0_7;
	shl.b32 	%r52, %r71, 2;
	add.s32 	%r53, %r6, %r52;
	mul.wide.s32 	%rd17, %r53, 4;
	add.s64 	%rd18, %rd2, %rd17;
	ld.global.f32 	%f70, [%rd18];
	st.shared.f32 	[%r8], %f70;
	add.s32 	%r54, %r52, %r2;
	mad.lo.s32 	%r55, %r54, %r33, %r4;
	mul.wide.s32 	%rd19, %r55, 4;
	add.s64 	%rd20, %rd1, %rd19;
	ld.global.f32 	%f71, [%rd20];
	st.shared.f32 	[%r9], %f71;
	bar.sync 	0;
	ld.shared.f32 	%f72, [%r7];
	ld.shared.f32 	%f73, [%r10];
	fma.rn.f32 	%f74, %f72, %f73, %f115;
	ld.shared.f32 	%f75, [%r7+4];
	ld.shared.f32 	%f76, [%r10+16];
	fma.rn.f32 	%f77, %f75, %f76, %f74;
	ld.shared.f32 	%f78, [%r7+8];
	ld.shared.f32 	%f79, [%r10+32];
	fma.rn.f32 	%f80, %f78, %f79, %f77;
	ld.shared.f32 	%f81, [%r7+12];
	ld.shared.f32 	%f82, [%r10+48];
	fma.rn.f32 	%f83, %f81, %f82, %f80;
	bar.sync 	0;
	ld.global.f32 	%f84, [%rd18+16];
	st.shared.f32 	[%r8], %f84;
	add.s32 	%r56, %r54, 4;
	mad.lo.s32 	%r57, %r56, %r33, %r4;
	mul.wide.s32 	%rd21, %r57, 4;
	add.s64 	%rd22, %rd1, %rd21;
	ld.global.f32 	%f85, [%rd22];
	st.shared.f32 	[%r9], %f85;
	bar.sync 	0;
	ld.shared.f32 	%f86, [%r7];
	ld.shared.f32 	%f87, [%r10];
	fma.rn.f32 	%f88, %f86, %f87, %f83;
	ld.shared.f32 	%f89, [%r7+4];
	ld.shared.f32 	%f90, [%r10+16];
	fma.rn.f32 	%f91, %f89, %f90, %f88;
	ld.shared.f32 	%f92, [%r7+8];
	ld.shared.f32 	%f93, [%r10+32];
	fma.rn.f32 	%f94, %f92, %f93, %f91;
	ld.shared.f32 	%f95, [%r7+12];
	ld.shared.f32 	%f96, [%r10+48];
	fma.rn.f32 	%f115, %f95, %f96, %f94;
	bar.sync 	0;
	add.s32 	%r71, %r71, 2;
$L__BB0_7:
	and.b32  	%r58, %r5, 1;
	setp.eq.b32 	%p6, %r58, 1;
	not.pred 	%p7, %p6;
	@%p7 bra 	$L__BB0_9;
	shl.b32 	%r59, %r71, 2;
	add.s32 	%r60, %r6, %r59;
	mul.wide.s32 	%rd23, %r60, 4;
	add.s64 	%rd24, %rd2, %rd23;
	ld.global.f32 	%f97, [%rd24];
	st.shared.f32 	[%r8], %f97;
	add.s32 	%r61, %r59, %r2;
	mad.lo.s32 	%r62, %r61, %r33, %r4;
	mul.wide.s32 	%rd25, %r62, 4;
	add.s64 	%rd26, %rd1, %rd25;
	ld.global.f32 	%f98, [%rd26];
	st.shared.f32 	[%r9], %f98;
	bar.sync 	0;
	ld.shared.f32 	%f99, [%r7];
	ld.shared.f32 	%f100, [%r10];
	fma.rn.f32 	%f101, %f99, %f100, %f115;
	ld.shared.f32 	%f102, [%r7+4];
	ld.shared.f32 	%f103, [%r10+16];
	fma.rn.f32 	%f104, %f102, %f103, %f101;
	ld.shared.f32 	%f105, [%r7+8];
	ld.shared.f32 	%f106, [%r10+32];
	fma.rn.f32 	%f107, %f105, %f106, %f104;
	ld.shared.f32 	%f108, [%r7+12];
	ld.shared.f32 	%f109, [%r10+48];
	fma.rn.f32 	%f115, %f108, %f109, %f107;
	bar.sync 	0;
$L__BB0_9:
	ld.param.u64 	%rd32, [_Z20tile_matrix_multiplyPfS_S_i_param_2];
	cvta.to.global.u64 	%rd27, %rd32;
	mad.lo.s32 	%r63, %r33, %r3, %r4;
	mul.wide.s32 	%rd28, %r63, 4;
	add.s64 	%rd29, %rd27, %rd28;
	st.global.f32 	[%rd29], %f115;
	ret;

}


// ===== COMPILED SASS (sm_100) =====

	.target	sm_100

	.elftype	@"ET_EXEC"


//--------------------- .note.nv.tkinfo           --------------------------
	.section	.note.nv.tkinfo,"",@"SHT_NOTE"
	.sectionflags	@"SHF_NOTE_NV_TKINFO"
	.tkinfo
        /*0018*/ 	.word	0x00000002
        /*0030*/ 	.string	""
        /*0030*/ 	.string	"ptxas"
        /*0030*/ 	.string	"Cuda compilation tools, release 13.0, V13.0.88"
        /*0030*/ 	.string	"Build cuda_13.0.r13.0/compiler.36424714_0"
        /*0030*/ 	.string	"-arch sm_100 -m 64 "



//--------------------- .note.nv.cuinfo           --------------------------
	.section	.note.nv.cuinfo,"",@"SHT_NOTE"
	.sectionflags	@"SHF_NOTE_NV_CUINFO"
        /*0018*/ 	.short	0x0002
        /*001a*/ 	.short	0x0064
        /*001c*/ 	.short	0x0082
	.zero		2


//--------------------- .nv.info                  --------------------------
	.section	.nv.info,"",@"SHT_CUDA_INFO"
	.align	4


	//----- nvinfo : EIATTR_REGCOUNT
	.align		4
        /*0000*/ 	.byte	0x04, 0x2f
        /*0002*/ 	.short	(.L_1 - .L_0)
	.align		4
.L_0:
        /*0004*/ 	.word	index@(_Z20tile_matrix_multiplyPfS_S_i)
        /*0008*/ 	.word	0x00000020


	//----- nvinfo : EIATTR_FRAME_SIZE
	.align		4
.L_1:
        /*000c*/ 	.byte	0x04, 0x11
        /*000e*/ 	.short	(.L_3 - .L_2)
	.align		4
.L_2:
        /*0010*/ 	.word	index@(_Z20tile_matrix_multiplyPfS_S_i)
        /*0014*/ 	.word	0x00000000


	//----- nvinfo : EIATTR_MIN_STACK_SIZE
	.align		4
.L_3:
        /*0018*/ 	.byte	0x04, 0x12
        /*001a*/ 	.short	(.L_5 - .L_4)
	.align		4
.L_4:
        /*001c*/ 	.word	index@(_Z20tile_matrix_multiplyPfS_S_i)
        /*0020*/ 	.word	0x00000000
.L_5:


//--------------------- .nv.compat                --------------------------
	.section	.nv.compat,"",@"SHT_CUDA_COMPAT_INFO"
	.align	4
        /*0000*/ 	.byte	0x02, 0x09, 0x00, 0x00, 0x02, 0x02, 0x01, 0x00, 0x02, 0x05, 0x05, 0x00, 0x03, 0x07, 0x01, 0x01
        /*0010*/ 	.byte	0x02, 0x03, 0x00, 0x00, 0x02, 0x06, 0x01, 0x00, 0x04, 0x0b, 0x08, 0x00, 0x09, 0x00, 0x00, 0x00
        /*0020*/ 	.byte	0x00, 0x00, 0x00, 0x00


//--------------------- .nv.info._Z20tile_matrix_multiplyPfS_S_i --------------------------
	.section	.nv.info._Z20tile_matrix_multiplyPfS_S_i,"",@"SHT_CUDA_INFO"
	.sectionflags	@""
	.align	4


	//----- nvinfo : EIATTR_CUDA_API_VERSION
	.align		4
        /*0000*/ 	.byte	0x04, 0x37
        /*0002*/ 	.short	(.L_7 - .L_6)
.L_6:
        /*0004*/ 	.word	0x00000082


	//----- nvinfo : EIATTR_KPARAM_INFO
	.align		4
.L_7:
        /*0008*/ 	.byte	0x04, 0x17
        /*000a*/ 	.short	(.L_9 - .L_8)
.L_8:
        /*000c*/ 	.word	0x00000000
        /*0010*/ 	.short	0x0003
        /*0012*/ 	.short	0x0018
        /*0014*/ 	.byte	0x00, 0xf0, 0x11, 0x00


	//----- nvinfo : EIATTR_KPARAM_INFO
	.align		4
.L_9:
        /*0018*/ 	.byte	0x04, 0x17
        /*001a*/ 	.short	(.L_11 - .L_10)
.L_10:
        /*001c*/ 	.word	0x00000000
        /*0020*/ 	.short	0x0002
        /*0022*/ 	.short	0x0010
        /*0024*/ 	.byte	0x00, 0xf5, 0x21, 0x00


	//----- nvinfo : EIATTR_KPARAM_INFO
	.align		4
.L_11:
        /*0028*/ 	.byte	0x04, 0x17
        /*002a*/ 	.short	(.L_13 - .L_12)
.L_12:
        /*002c*/ 	.word	0x00000000
        /*0030*/ 	.short	0x0001
        /*0032*/ 	.short	0x0008
        /*0034*/ 	.byte	0x00, 0xf5, 0x21, 0x00


	//----- nvinfo : EIATTR_KPARAM_INFO
	.align		4
.L_13:
        /*0038*/ 	.byte	0x04, 0x17
        /*003a*/ 	.short	(.L_15 - .L_14)
.L_14:
        /*003c*/ 	.word	0x00000000
        /*0040*/ 	.short	0x0000
        /*0042*/ 	.short	0x0000
        /*0044*/ 	.byte	0x00, 0xf5, 0x21, 0x00


	//----- nvinfo : EIATTR_SPARSE_MMA_MASK
	.align		4
.L_15:
        /*0048*/ 	.byte	0x03, 0x50
        /*004a*/ 	.short	0x0000


	//----- nvinfo : EIATTR_MAXREG_COUNT
	.align		4
        /*004c*/ 	.byte	0x03, 0x1b
        /*004e*/ 	.short	0x00ff


	//----- nvinfo : EIATTR_NUM_BARRIERS
	.align		4
        /*0050*/ 	.byte	0x02, 0x4c
        /*0052*/ 	.byte	0x01
	.zero		1


	//----- nvinfo : EIATTR_MERCURY_ISA_VERSION
	.align		4
        /*0054*/ 	.byte	0x03, 0x5f
        /*0056*/ 	.short	0x0101


	//----- nvinfo : EIATTR_VRC_CTA_INIT_COUNT
	.align		4
        /*0058*/ 	.byte	0x02, 0x4a
	.zero		1
	.zero		1


	//----- nvinfo : EIATTR_EXIT_INSTR_OFFSETS
	.align		4
        /*005c*/ 	.byte	0x04, 0x1c
        /*005e*/ 	.short	(.L_17 - .L_16)


	//   ....[0]....
.L_16:
        /*0060*/ 	.word	0x00000c00


	//----- nvinfo : EIATTR_CBANK_PARAM_SIZE
	.align		4
.L_17:
        /*0064*/ 	.byte	0x03, 0x19
        /*0066*/ 	.short	0x001c


	//----- nvinfo : EIATTR_PARAM_CBANK
	.align		4
        /*0068*/ 	.byte	0x04, 0x0a
        /*006a*/ 	.short	(.L_19 - .L_18)
	.align		4
.L_18:
        /*006c*/ 	.word	index@(.nv.constant0._Z20tile_matrix_multiplyPfS_S_i)
        /*0070*/ 	.short	0x0380
        /*0072*/ 	.short	0x001c


	//----- nvinfo : EIATTR_SW_WAR
	.align		4
.L_19:
        /*0074*/ 	.byte	0x04, 0x36
        /*0076*/ 	.short	(.L_21 - .L_20)
.L_20:
        /*0078*/ 	.word	0x00000008
.L_21:


//--------------------- .nv.callgraph             --------------------------
	.section	.nv.callgraph,"",@"SHT_CUDA_CALLGRAPH"
	.align	4
	.sectionentsize	8
	.align		4
        /*0000*/ 	.word	0x00000000
	.align		4
        /*0004*/ 	.word	0xffffffff
	.align		4
        /*0008*/ 	.word	0x00000000
	.align		4
        /*000c*/ 	.word	0xfffffffe
	.align		4
        /*0010*/ 	.word	0x00000000
	.align		4
        /*0014*/ 	.word	0xfffffffd
	.align		4
        /*0018*/ 	.word	0x00000000
	.align		4
        /*001c*/ 	.word	0xfffffffc


//--------------------- .text._Z20tile_matrix_multiplyPfS_S_i --------------------------
	.section	.text._Z20tile_matrix_multiplyPfS_S_i,"ax",@progbits
	.align	128
        .global         _Z20tile_matrix_multiplyPfS_S_i
        .type           _Z20tile_matrix_multiplyPfS_S_i,@function
        .size           _Z20tile_matrix_multiplyPfS_S_i,(.L_x_5 - _Z20tile_matrix_multiplyPfS_S_i)
        .other          _Z20tile_matrix_multiplyPfS_S_i,@"STO_CUDA_ENTRY STV_DEFAULT"
_Z20tile_matrix_multiplyPfS_S_i:
.text._Z20tile_matrix_multiplyPfS_S_i:
[----:B------:R-:W-:Y:S08]  /*0000*/  LDC R1, c[0x0][0x37c] ;  /* 0x0000df00ff017b82 */ /* 0x000ff00000000800 */
[----:B------:R-:W0:Y:S01]  /*0010*/  LDC R3, c[0x0][0x398] ;  /* 0x0000e600ff037b82 */ /* 0x000e220000000800 */
[----:B------:R-:W1:Y:S01]  /*0020*/  S2R R5, SR_TID.Y ;  /* 0x0000000000057919 */ /* 0x000e620000002200 */
[----:B------:R-:W2:Y:S01]  /*0030*/  LDCU.64 UR8, c[0x0][0x358] ;  /* 0x00006b00ff0877ac */ /* 0x000ea20008000a00 */
[----:B------:R-:W-:Y:S01]  /*0040*/  HFMA2 R25, -RZ, RZ, 0, 0 ;  /* 0x00000000ff197431 */ /* 0x000fe200000001ff */
[----:B------:R-:W3:Y:S04]  /*0050*/  S2R R6, SR_TID.X ;  /* 0x0000000000067919 */ /* 0x000ee80000002100 */
[----:B------:R-:W1:Y:S08]  /*0060*/  LDC R18, c[0x0][0x364] ;  /* 0x0000d900ff127b82 */ /* 0x000e700000000800 */
[----:B------:R-:W-:Y:S08]  /*0070*/  S2UR UR4, SR_CTAID.X ;  /* 0x00000000000479c3 */ /* 0x000ff00000002500 */
[----:B------:R-:W1:Y:S01]  /*0080*/  S2UR UR5, SR_CTAID.Y ;  /* 0x00000000000579c3 */ /* 0x000e620000002600 */
[----:B0-----:R-:W-:-:S02]  /*0090*/  ISETP.GE.AND P0, PT, R3, 0x4, PT ;  /* 0x000000040300780c */ /* 0x001fc40003f06270 */
[----:B------:R-:W-:-:S04]  /*00a0*/  SHF.R.S32.HI R0, RZ, 0x1f, R3 ;  /* 0x0000001fff007819 */ /* 0x000fc80000011403 */
[----:B------:R-:W-:Y:S01]  /*00b0*/  LEA.HI R0, R0, R3, RZ, 0x2 ;  /* 0x0000000300007211 */ /* 0x000fe200078f10ff */
[----:B------:R-:W3:Y:S01]  /*00c0*/  LDC R7, c[0x0][0x360] ;  /* 0x0000d800ff077b82 */ /* 0x000ee20000000800 */
[----:B-1----:R-:W-:Y:S02]  /*00d0*/  IMAD R18, R18, UR5, R5 ;  /* 0x0000000512127c24 */ /* 0x002fe4000f8e0205 */
[----:B---3--:R-:W-:-:S03]  /*00e0*/  IMAD R16, R7, UR4, R6 ;  /* 0x0000000407107c24 */ /* 0x008fc6000f8e0206 */
[----:B--2---:R-:W-:Y:S05]  /*00f0*/  @!P0 BRA `(.L_x_0) ;  /* 0x0000000800b08947 */ /* 0x004fea0003800000 */
[----:B------:R-:W0:Y:S01]  /*0100*/  S2UR UR6, SR_CgaCtaId ;  /* 0x00000000000679c3 */ /* 0x000e220000008800 */
[----:B------:R-:W-:Y:S01]  /*0110*/  SHF.R.S32.HI R23, RZ, 0x2, R0 ;  /* 0x00000002ff177819 */ /* 0x000fe20000011400 */
[----:B------:R-:W-:Y:S01]  /*0120*/  UMOV UR4, 0x400 ;  /* 0x0000040000047882 */ /* 0x000fe20000000000 */
[----:B------:R-:W-:Y:S01]  /*0130*/  IMAD R17, R18, R3, R6 ;  /* 0x0000000312117224 */ /* 0x000fe200078e0206 */
[----:B------:R-:W-:Y:S01]  /*0140*/  UIADD3 UR5, UPT, UPT, UR4, 0x40, URZ ;  /* 0x0000004004057890 */ /* 0x000fe2000fffe0ff */
[----:B------:R-:W-:Y:S02]  /*0150*/  IADD3 R0, PT, PT, R23, -0x1, RZ ;  /* 0xffffffff17007810 */ /* 0x000fe40007ffe0ff */
[----:B------:R-:W-:Y:S02]  /*0160*/  MOV R25, RZ ;  /* 0x000000ff00197202 */ /* 0x000fe40000000f00 */
[----:B------:R-:W-:Y:S02]  /*0170*/  ISETP.GE.U32.AND P0, PT, R0, 0x3, PT ;  /* 0x000000030000780c */ /* 0x000fe40003f06070 */
[----:B------:R-:W-:Y:S01]  /*0180*/  MOV R0, RZ ;  /* 0x000000ff00007202 */ /* 0x000fe20000000f00 */
[----:B0-----:R-:W-:-:S02]  /*0190*/  ULEA UR4, UR6, UR4, 0x18 ;  /* 0x0000000406047291 */ /* 0x001fc4000f8ec0ff */
[----:B------:R-:W-:-:S04]  /*01a0*/  ULEA UR5, UR6, UR5, 0x18 ;  /* 0x0000000506057291 */ /* 0x000fc8000f8ec0ff */
[C---:B------:R-:W-:Y:S02]  /*01b0*/  LEA R7, R5.reuse, UR4, 0x4 ;  /* 0x0000000405077c11 */ /* 0x040fe4000f8e20ff */
[C---:B------:R-:W-:Y:S02]  /*01c0*/  LEA R2, R6.reuse, UR5, 0x2 ;  /* 0x0000000506027c11 */ /* 0x040fe4000f8e10ff */
[----:B------:R-:W-:Y:S02]  /*01d0*/  LEA R6, R6, R7, 0x2 ;  /* 0x0000000706067211 */ /* 0x000fe400078e10ff */
[----:B------:R-:W-:Y:S01]  /*01e0*/  LEA R4, R5, R2, 0x4 ;  /* 0x0000000205047211 */ /* 0x000fe200078e20ff */
[----:B------:R-:W-:Y:S06]  /*01f0*/  @!P0 BRA `(.L_x_1) ;  /* 0x0000000400588947 */ /* 0x000fec0003800000 */
[C---:B------:R-:W-:Y:S01]  /*0200*/  IADD3 R26, PT, PT, R5.reuse, 0xc, RZ ;  /* 0x0000000c051a7810 */ /* 0x040fe20007ffe0ff */
[CCC-:B------:R-:W-:Y:S01]  /*0210*/  IMAD R20, R5.reuse, R3.reuse, R16.reuse ;  /* 0x0000000305147224 */ /* 0x1c0fe200078e0210 */
[C---:B------:R-:W-:Y:S02]  /*0220*/  IADD3 R24, PT, PT, R5.reuse, 0x8, RZ ;  /* 0x0000000805187810 */ /* 0x040fe40007ffe0ff */
[----:B------:R-:W-:Y:S01]  /*0230*/  IADD3 R22, PT, PT, R5, 0x4, RZ ;  /* 0x0000000405167810 */ /* 0x000fe20007ffe0ff */
[-CC-:B------:R-:W-:Y:S01]  /*0240*/  IMAD R26, R26, R3.reuse, R16.reuse ;  /* 0x000000031a1a7224 */ /* 0x180fe200078e0210 */
[----:B------:R-:W-:Y:S01]  /*0250*/  LOP3.LUT R0, R23, 0x1ffffffc, RZ, 0xc0, !PT ;  /* 0x1ffffffc17007812 */ /* 0x000fe200078ec0ff */
[-CC-:B------:R-:W-:Y:S01]  /*0260*/  IMAD R24, R24, R3.reuse, R16.reuse ;  /* 0x0000000318187224 */ /* 0x180fe200078e0210 */
[----:B------:R-:W-:Y:S01]  /*0270*/  MOV R25, RZ ;  /* 0x000000ff00197202 */ /* 0x000fe20000000f00 */
[----:B------:R-:W-:Y:S01]  /*0280*/  IMAD R22, R22, R3, R16 ;  /* 0x0000000316167224 */ /* 0x000fe200078e0210 */
[----:B------:R-:W-:-:S02]  /*0290*/  MOV R19, R17 ;  /* 0x0000001100137202 */ /* 0x000fc40000000f00 */
[----:B------:R-:W-:-:S07]  /*02a0*/  IADD3 R21, PT, PT, -R0, RZ, RZ ;  /* 0x000000ff00157210 */ /* 0x000fce0007ffe1ff */
.L_x_2:
[----:B------:R-:W0:Y:S08]  /*02b0*/  LDC.64 R28, c[0x0][0x380] ;  /* 0x0000e000ff1c7b82 */ /* 0x000e300000000a00 */
[----:B------:R-:W1:Y:S01]  /*02c0*/  LDC.64 R12, c[0x0][0x388] ;  /* 0x0000e200ff0c7b82 */ /* 0x000e620000000a00 */
[----:B0-----:R-:W-:-:S05]  /*02d0*/  IMAD.WIDE R28, R19, 0x4, R28 ;  /* 0x00000004131c7825 */ /* 0x001fca00078e021c */
[----:B------:R-:W2:Y:S01]  /*02e0*/  LDG.E R27, desc[UR8][R28.64] ;  /* 0x000000081c1b7981 */ /* 0x000ea2000c1e1900 */
[----:B-1----:R-:W-:-:S06]  /*02f0*/  IMAD.WIDE R14, R20, 0x4, R12 ;  /* 0x00000004140e7825 */ /* 0x002fcc00078e020c */
[----:B------:R-:W3:Y:S04]  /*0300*/  LDG.E R15, desc[UR8][R14.64] ;  /* 0x000000080e0f7981 */ /* 0x000ee8000c1e1900 */
[----:B--2---:R-:W-:Y:S04]  /*0310*/  STS [R6], R27 ;  /* 0x0000001b06007388 */ /* 0x004fe80000000800 */
[----:B---3--:R-:W-:Y:S01]  /*0320*/  STS [R4], R15 ;  /* 0x0000000f04007388 */ /* 0x008fe20000000800 */
[----:B------:R-:W-:Y:S06]  /*0330*/  BAR.SYNC.DEFER_BLOCKING 0x0 ;  /* 0x0000000000007b1d */ /* 0x000fec0000010000 */
[----:B------:R-:W-:Y:S04]  /*0340*/  LDS R14, [R2] ;  /* 0x00000000020e7984 */ /* 0x000fe80000000800 */
[----:B------:R-:W0:Y:S02]  /*0350*/  LDS.128 R8, [R7] ;  /* 0x0000000007087984 */ /* 0x000e240000000c00 */
[----:B0-----:R-:W-:-:S02]  /*0360*/  FFMA R8, R8, R14, R25 ;  /* 0x0000000e08087223 */ /* 0x001fc40000000019 */
[----:B------:R-:W0:Y:S01]  /*0370*/  LDS R25, [R2+0x10] ;  /* 0x0000100002197984 */ /* 0x000e220000000800 */
[----:B------:R-:W-:-:S04]  /*0380*/  IMAD.WIDE R14, R22, 0x4, R12 ;  /* 0x00000004160e7825 */ /* 0x000fc800078e020c */
[----:B0-----:R-:W-:Y:S02]  /*0390*/  FFMA R9, R25, R9, R8 ;  /* 0x0000000919097223 */ /* 0x001fe40000000008 */
[----:B------:R-:W0:Y:S04]  /*03a0*/  LDS R8, [R2+0x20] ;  /* 0x0000200002087984 */ /* 0x000e280000000800 */
[----:B------:R-:W1:Y:S01]  /*03b0*/  LDS R25, [R2+0x30] ;  /* 0x0000300002197984 */ /* 0x000e620000000800 */
[----:B------:R-:W-:Y:S06]  /*03c0*/  BAR.SYNC.DEFER_BLOCKING 0x0 ;  /* 0x0000000000007b1d */ /* 0x000fec0000010000 */
[----:B------:R-:W2:Y:S04]  /*03d0*/  LDG.E R27, desc[UR8][R28.64+0x10] ;  /* 0x000010081c1b7981 */ /* 0x000ea8000c1e1900 */
[----:B------:R-:W3:Y:S01]  /*03e0*/  LDG.E R15, desc[UR8][R14.64] ;  /* 0x000000080e0f7981 */ /* 0x000ee2000c1e1900 */
[----:B0-----:R-:W-:-:S04]  /*03f0*/  FFMA R8, R8, R10, R9 ;  /* 0x0000000a08087223 */ /* 0x001fc80000000009 */
[----:B-1----:R-:W-:Y:S01]  /*0400*/  FFMA R25, R25, R11, R8 ;  /* 0x0000000b19197223 */ /* 0x002fe20000000008 */
[----:B--2---:R-:W-:Y:S04]  /*0410*/  STS [R6], R27 ;  /* 0x0000001b06007388 */ /* 0x004fe80000000800 */
[----:B---3--:R-:W-:Y:S01]  /*0420*/  STS [R4], R15 ;  /* 0x0000000f04007388 */ /* 0x008fe20000000800 */
[----:B------:R-:W-:Y:S06]  /*0430*/  BAR.SYNC.DEFER_BLOCKING 0x0 ;  /* 0x0000000000007b1d */ /* 0x000fec0000010000 */
[----:B------:R-:W-:Y:S04]  /*0440*/  LDS R14, [R2] ;  /* 0x00000000020e7984 */ /* 0x000fe80000000800 */
[----:B------:R-:W0:Y:S02]  /*0450*/  LDS.128 R8, [R7] ;  /* 0x0000000007087984 */ /* 0x000e240000000c00 */
[----:B0-----:R-:W-:-:S02]  /*0460*/  FFMA R8, R8, R14, R25 ;  /* 0x0000000e08087223 */ /* 0x001fc40000000019 */
[----:B------:R-:W0:Y:S02]  /*0470*/  LDS R25, [R2+0x10] ;  /* 0x0000100002197984 */ /* 0x000e240000000800 */
[----:B0-----:R-:W-:Y:S02]  /*0480*/  FFMA R9, R25, R9, R8 ;  /* 0x0000000919097223 */ /* 0x001fe40000000008 */
[----:B------:R-:W0:Y:S04]  /*0490*/  LDS R8, [R2+0x20] ;  /* 0x0000200002087984 */ /* 0x000e280000000800 */
[----:B------:R-:W1:Y:S01]  /*04a0*/  LDS R25, [R2+0x30] ;  /* 0x0000300002197984 */ /* 0x000e620000000800 */
[----:B------:R-:W-:Y:S01]  /*04b0*/  IMAD.WIDE R14, R24, 0x4, R12 ;  /* 0x00000004180e7825 */ /* 0x000fe200078e020c */
[----:B------:R-:W-:Y:S06]  /*04c0*/  BAR.SYNC.DEFER_BLOCKING 0x0 ;  /* 0x0000000000007b1d */ /* 0x000fec0000010000 */
[----:B------:R-:W2:Y:S01]  /*04d0*/  LDG.E R15, desc[UR8][R14.64] ;  /* 0x000000080e0f7981 */ /* 0x000ea2000c1e1900 */
[----:B0-----:R-:W-:-:S04]  /*04e0*/  FFMA R8, R8, R10, R9 ;  /* 0x0000000a08087223 */ /* 0x001fc80000000009 */
[----:B-1----:R-:W-:Y:S02]  /*04f0*/  FFMA R25, R25, R11, R8 ;  /* 0x0000000b19197223 */ /* 0x002fe40000000008 */
[----:B------:R-:W3:Y:S04]  /*0500*/  LDG.E R11, desc[UR8][R28.64+0x20] ;  /* 0x000020081c0b7981 */ /* 0x000ee8000c1e1900 */
[----:B---3--:R-:W-:Y:S04]  /*0510*/  STS [R6], R11 ;  /* 0x0000000b06007388 */ /* 0x008fe80000000800 */
[----:B--2---:R-:W-:Y:S01]  /*0520*/  STS [R4], R15 ;  /* 0x0000000f04007388 */ /* 0x004fe20000000800 */
[----:B------:R-:W-:Y:S06]  /*0530*/  BAR.SYNC.DEFER_BLOCKING 0x0 ;  /* 0x0000000000007b1d */ /* 0x000fec0000010000 */
[----:B------:R-:W-:Y:S04]  /*0540*/  LDS R27, [R2] ;  /* 0x00000000021b7984 */ /* 0x000fe80000000800 */
[----:B------:R-:W0:Y:S02]  /*0550*/  LDS.128 R8, [R7] ;  /* 0x0000000007087984 */ /* 0x000e240000000c00 */
[----:B0-----:R-:W-:-:S02]  /*0560*/  FFMA R8, R8, R27, R25 ;  /* 0x0000001b08087223 */ /* 0x001fc40000000019 */
[----:B------:R-:W0:Y:S04]  /*0570*/  LDS R27, [R2+0x10] ;  /* 0x00001000021b7984 */ /* 0x000e280000000800 */
[----:B------:R-:W-:Y:S01]  /*0580*/  LDS R25, [R2+0x30] ;  /* 0x0000300002197984 */ /* 0x000fe20000000800 */
[----:B0-----:R-:W-:Y:S01]  /*0590*/  FFMA R27, R27, R9, R8 ;  /* 0x000000091b1b7223 */ /* 0x001fe20000000008 */
[----:B------:R-:W-:Y:S02]  /*05a0*/  IMAD.WIDE R8, R26, 0x4, R12 ;  /* 0x000000041a087825 */ /* 0x000fe400078e020c */
[----:B------:R-:W0:Y:S01]  /*05b0*/  LDS R12, [R2+0x20] ;  /* 0x00002000020c7984 */ /* 0x000e220000000800 */
[----:B------:R-:W-:Y:S06]  /*05c0*/  BAR.SYNC.DEFER_BLOCKING 0x0 ;  /* 0x0000000000007b1d */ /* 0x000fec0000010000 */
[----:B------:R-:W2:Y:S04]  /*05d0*/  LDG.E R29, desc[UR8][R28.64+0x30] ;  /* 0x000030081c1d7981 */ /* 0x000ea8000c1e1900 */
[----:B------:R-:W3:Y:S01]  /*05e0*/  LDG.E R9, desc[UR8][R8.64] ;  /* 0x0000000808097981 */ /* 0x000ee2000c1e1900 */
[----:B0-----:R-:W-:-:S04]  /*05f0*/  FFMA R10, R12, R10, R27 ;  /* 0x0000000a0c0a7223 */ /* 0x001fc8000000001b */
[----:B------:R-:W-:Y:S01]  /*0600*/  FFMA R11, R25, R11, R10 ;  /* 0x0000000b190b7223 */ /* 0x000fe2000000000a */
[----:B------:R-:W-:-:S04]  /*0610*/  IADD3 R21, PT, PT, R21, 0x4, RZ ;  /* 0x0000000415157810 */ /* 0x000fc80007ffe0ff */
[----:B------:R-:W-:Y:S02]  /*0620*/  ISETP.NE.AND P0, PT, R21, RZ, PT ;  /* 0x000000ff1500720c */ /* 0x000fe40003f05270 */
[----:B------:R-:W-:Y:S02]  /*0630*/  IADD3 R19, PT, PT, R19, 0x10, RZ ;  /* 0x0000001013137810 */ /* 0x000fe40007ffe0ff */
[C---:B------:R-:W-:Y:S02]  /*0640*/  LEA R26, R3.reuse, R26, 0x4 ;  /* 0x0000001a031a7211 */ /* 0x040fe400078e20ff */
[C---:B------:R-:W-:Y:S02]  /*0650*/  LEA R24, R3.reuse, R24, 0x4 ;  /* 0x0000001803187211 */ /* 0x040fe400078e20ff */
[C---:B------:R-:W-:Y:S02]  /*0660*/  LEA R22, R3.reuse, R22, 0x4 ;  /* 0x0000001603167211 */ /* 0x040fe400078e20ff */
[----:B------:R-:W-:Y:S01]  /*0670*/  LEA R20, R3, R20, 0x4 ;  /* 0x0000001403147211 */ /* 0x000fe200078e20ff */
[----:B--2---:R-:W-:Y:S04]  /*0680*/  STS [R6], R29 ;  /* 0x0000001d06007388 */ /* 0x004fe80000000800 */
[----:B---3--:R-:W-:Y:S01]  /*0690*/  STS [R4], R9 ;  /* 0x0000000904007388 */ /* 0x008fe20000000800 */
[----:B------:R-:W-:Y:S06]  /*06a0*/  BAR.SYNC.DEFER_BLOCKING 0x0 ;  /* 0x0000000000007b1d */ /* 0x000fec0000010000 */
[----:B------:R-:W-:Y:S04]  /*06b0*/  LDS R27, [R2] ;  /* 0x00000000021b7984 */ /* 0x000fe80000000800 */
[----:B------:R-:W0:Y:S04]  /*06c0*/  LDS.128 R12, [R7] ;  /* 0x00000000070c7984 */ /* 0x000e280000000c00 */
[----:B------:R-:W1:Y:S04]  /*06d0*/  LDS R25, [R2+0x10] ;  /* 0x0000100002197984 */ /* 0x000e680000000800 */
[----:B------:R-:W2:Y:S04]  /*06e0*/  LDS R10, [R2+0x20] ;  /* 0x00002000020a7984 */ /* 0x000ea80000000800 */
[----:B------:R-:W3:Y:S01]  /*06f0*/  LDS R28, [R2+0x30] ;  /* 0x00003000021c7984 */ /* 0x000ee20000000800 */
[----:B0-----:R-:W-:-:S04]  /*0700*/  FFMA R12, R12, R27, R11 ;  /* 0x0000001b0c0c7223 */ /* 0x001fc8000000000b */
[----:B-1----:R-:W-:-:S04]  /*0710*/  FFMA R13, R25, R13, R12 ;  /* 0x0000000d190d7223 */ /* 0x002fc8000000000c */
[----:B--2---:R-:W-:-:S04]  /*0720*/  FFMA R10, R10, R14, R13 ;  /* 0x0000000e0a0a7223 */ /* 0x004fc8000000000d */
[----:B---3--:R-:W-:Y:S01]  /*0730*/  FFMA R25, R28, R15, R10 ;  /* 0x0000000f1c197223 */ /* 0x008fe2000000000a */
[----:B------:R-:W-:Y:S06]  /*0740*/  BAR.SYNC.DEFER_BLOCKING 0x0 ;  /* 0x0000000000007b1d */ /* 0x000fec0000010000 */
[----:B------:R-:W-:Y:S05]  /*0750*/  @P0 BRA `(.L_x_2) ;  /* 0xfffffff800d40947 */ /* 0x000fea000383ffff */
.L_x_1:
[----:B------:R-:W-:-:S13]  /*0760*/  LOP3.LUT P0, R8, R23, 0x3, RZ, 0xc0, !PT ;  /* 0x0000000317087812 */ /* 0x000fda000780c0ff */
[----:B------:R-:W-:Y:S05]  /*0770*/  @!P0 BRA `(.L_x_0) ;  /* 0x0000000400108947 */ /* 0x000fea0003800000 */
[----:B------:R-:W-:Y:S02]  /*0780*/  ISETP.NE.AND P0, PT, R8, 0x1, PT ;  /* 0x000000010800780c */ /* 0x000fe40003f05270 */
[----:B------:R-:W-:-:S04]  /*0790*/  LOP3.LUT R23, R23, 0x1, RZ, 0xc0, !PT ;  /* 0x0000000117177812 */ /* 0x000fc800078ec0ff */
[----:B------:R-:W-:-:S07]  /*07a0*/  ISETP.NE.U32.AND P1, PT, R23, 0x1, PT ;  /* 0x000000011700780c */ /* 0x000fce0003f25070 */
[----:B------:R-:W-:Y:S06]  /*07b0*/  @!P0 BRA `(.L_x_3) ;  /* 0x0000000000a48947 */ /* 0x000fec0003800000 */
[----:B------:R-:W0:Y:S01]  /*07c0*/  LDC.64 R22, c[0x0][0x380] ;  /* 0x0000e000ff167b82 */ /* 0x000e220000000a00 */
[C---:B------:R-:W-:Y:S02]  /*07d0*/  LEA R10, R0.reuse, R5, 0x2 ;  /* 0x00000005000a7211 */ /* 0x040fe400078e10ff */
[----:B------:R-:W-:-:S03]  /*07e0*/  LEA R9, R0, R17, 0x2 ;  /* 0x0000001100097211 */ /* 0x000fc600078e10ff */
[----:B------:R-:W-:Y:S02]  /*07f0*/  IMAD R11, R10, R3, R16 ;  /* 0x000000030a0b7224 */ /* 0x000fe400078e0210 */
[----:B------:R-:W1:Y:S01]  /*0800*/  LDC.64 R20, c[0x0][0x388] ;  /* 0x0000e200ff147b82 */ /* 0x000e620000000a00 */
[----:B0-----:R-:W-:-:S05]  /*0810*/  IMAD.WIDE R22, R9, 0x4, R22 ;  /* 0x0000000409167825 */ /* 0x001fca00078e0216 */
[----:B------:R-:W2:Y:S01]  /*0820*/  LDG.E R13, desc[UR8][R22.64] ;  /* 0x00000008160d7981 */ /* 0x000ea2000c1e1900 */
[----:B-1----:R-:W-:-:S05]  /*0830*/  IMAD.WIDE R8, R11, 0x4, R20 ;  /* 0x000000040b087825 */ /* 0x002fca00078e0214 */
[----:B------:R-:W3:Y:S01]  /*0840*/  LDG.E R15, desc[UR8][R8.64] ;  /* 0x00000008080f7981 */ /* 0x000ee2000c1e1900 */
[----:B------:R-:W-:-:S05]  /*0850*/  IADD3 R10, PT, PT, R10, 0x4, RZ ;  /* 0x000000040a0a7810 */ /* 0x000fca0007ffe0ff */
[----:B------:R-:W-:-:S04]  /*0860*/  IMAD R11, R10, R3, R16 ;  /* 0x000000030a0b7224 */ /* 0x000fc800078e0210 */
[----:B------:R-:W-:Y:S01]  /*0870*/  IMAD.WIDE R20, R11, 0x4, R20 ;  /* 0x000000040b147825 */ /* 0x000fe200078e0214 */
[----:B--2---:R-:W-:Y:S04]  /*0880*/  STS [R6], R13 ;  /* 0x0000000d06007388 */ /* 0x004fe80000000800 */
[----:B---3--:R-:W-:Y:S01]  /*0890*/  STS [R4], R15 ;  /* 0x0000000f04007388 */ /* 0x008fe20000000800 */
[----:B------:R-:W-:Y:S06]  /*08a0*/  BAR.SYNC.DEFER_BLOCKING 0x0 ;  /* 0x0000000000007b1d */ /* 0x000fec0000010000 */
[----:B------:R-:W-:Y:S04]  /*08b0*/  LDS R29, [R2] ;  /* 0x00000000021d7984 */ /* 0x000fe80000000800 */
[----:B------:R-:W-:Y:S04]  /*08c0*/  LDS R26, [R2+0x10] ;  /* 0x00001000021a7984 */ /* 0x000fe80000000800 */
[----:B------:R-:W-:Y:S04]  /*08d0*/  LDS R19, [R2+0x20] ;  /* 0x0000200002137984 */ /* 0x000fe80000000800 */
[----:B------:R-:W-:Y:S04]  /*08e0*/  LDS R24, [R2+0x30] ;  /* 0x0000300002187984 */ /* 0x000fe80000000800 */
[----:B------:R-:W0:Y:S01]  /*08f0*/  LDS.128 R8, [R7] ;  /* 0x0000000007087984 */ /* 0x000e220000000c00 */
[----:B------:R-:W-:Y:S06]  /*0900*/  BAR.SYNC.DEFER_BLOCKING 0x0 ;  /* 0x0000000000007b1d */ /* 0x000fec0000010000 */
[----:B------:R-:W2:Y:S04]  /*0910*/  LDG.E R23, desc[UR8][R22.64+0x10] ;  /* 0x0000100816177981 */ /* 0x000ea8000c1e1900 */
[----:B------:R-:W3:Y:S01]  /*0920*/  LDG.E R21, desc[UR8][R20.64] ;  /* 0x0000000814157981 */ /* 0x000ee2000c1e1900 */
[----:B0-----:R-:W-:-:S04]  /*0930*/  FFMA R29, R8, R29, R25 ;  /* 0x0000001d081d7223 */ /* 0x001fc80000000019 */
[----:B------:R-:W-:-:S04]  /*0940*/  FFMA R26, R26, R9, R29 ;  /* 0x000000091a1a7223 */ /* 0x000fc8000000001d */
[----:B------:R-:W-:-:S04]  /*0950*/  FFMA R19, R19, R10, R26 ;  /* 0x0000000a13137223 */ /* 0x000fc8000000001a */
[----:B------:R-:W-:Y:S01]  /*0960*/  FFMA R11, R24, R11, R19 ;  /* 0x0000000b180b7223 */ /* 0x000fe20000000013 */
[----:B------:R-:W-:Y:S01]  /*0970*/  IADD3 R0, PT, PT, R0, 0x2, RZ ;  /* 0x0000000200007810 */ /* 0x000fe20007ffe0ff */
        /* <DEDUP_REMOVED lines=13> */
.L_x_3:
[----:B------:R-:W-:Y:S05]  /*0a50*/  @P1 BRA `(.L_x_0) ;  /* 0x0000000000581947 */ /* 0x000fea0003800000 */
[----:B------:R-:W0:Y:S01]  /*0a60*/  LDC.64 R10, c[0x0][0x380] ;  /* 0x0000e000ff0a7b82 */ /* 0x000e220000000a00 */
[C---:B------:R-:W-:Y:S02]  /*0a70*/  LEA R5, R0.reuse, R5, 0x2 ;  /* 0x0000000500057211 */ /* 0x040fe400078e10ff */
[----:B------:R-:W-:-:S03]  /*0a80*/  LEA R13, R0, R17, 0x2 ;  /* 0x00000011000d7211 */ /* 0x000fc600078e10ff */
[----:B------:R-:W-:Y:S02]  /*0a90*/  IMAD R5, R5, R3, R16 ;  /* 0x0000000305057224 */ /* 0x000fe400078e0210 */
[----:B------:R-:W1:Y:S01]  /*0aa0*/  LDC.64 R8, c[0x0][0x388] ;  /* 0x0000e200ff087b82 */ /* 0x000e620000000a00 */
[----:B0-----:R-:W-:-:S06]  /*0ab0*/  IMAD.WIDE R12, R13, 0x4, R10 ;  /* 0x000000040d0c7825 */ /* 0x001fcc00078e020a */
[----:B------:R-:W2:Y:S01]  /*0ac0*/  LDG.E R13, desc[UR8][R12.64] ;  /* 0x000000080c0d7981 */ /* 0x000ea2000c1e1900 */
[----:B-1----:R-:W-:-:S06]  /*0ad0*/  IMAD.WIDE R14, R5, 0x4, R8 ;  /* 0x00000004050e7825 */ /* 0x002fcc00078e0208 */
[----:B------:R-:W3:Y:S04]  /*0ae0*/  LDG.E R15, desc[UR8][R14.64] ;  /* 0x000000080e0f7981 */ /* 0x000ee8000c1e1900 */
        /* <DEDUP_REMOVED lines=13> */
.L_x_0:
[----:B------:R-:W0:Y:S01]  /*0bc0*/  LDC.64 R4, c[0x0][0x390] ;  /* 0x0000e400ff047b82 */ /* 0x000e220000000a00 */
[----:B------:R-:W-:-:S04]  /*0bd0*/  IMAD R3, R18, R3, R16 ;  /* 0x0000000312037224 */ /* 0x000fc800078e0210 */
[----:B0-----:R-:W-:-:S05]  /*0be0*/  IMAD.WIDE R2, R3, 0x4, R4 ;  /* 0x0000000403027825 */ /* 0x001fca00078e0204 */
[----:B------:R-:W-:Y:S01]  /*0bf0*/  STG.E desc[UR8][R2.64], R25 ;  /* 0x0000001902007986 */ /* 0x000fe2000c101908 */
[----:B------:R-:W-:Y:S05]  /*0c00*/  EXIT ;  /* 0x000000000000794d */ /* 0x000fea0003800000 */
.L_x_4:
[----:B------:R-:W-:-:S00]  /*0c10*/  BRA `(.L_x_4) ;  /* 0xfffffffc00fc7947 */ /* 0x000fc0000383ffff */
[----:B------:R-:W-:-:S00]  /*0c20*/  NOP ;  /* 0x0000000000007918 */ /* 0x000fc00000000000 */
        /* <DEDUP_REMOVED lines=13> */
.L_x_5:


//--------------------- .nv.shared._Z20tile_matrix_multiplyPfS_S_i --------------------------
	.section	.nv.shared._Z20tile_matrix_multiplyPfS_S_i,"aw",@nobits
	.sectionflags	@""
	.align	4
.nv.shared._Z20tile_matrix_multiplyPfS_S_i:
	.zero		1152


//--------------------- .nv.shared.reserved.0     --------------------------
	.section	.nv.shared.reserved.0,"aw",@nobits
	.weak		__nv_reservedSMEM_offset_0_alias
	.size		__nv_reservedSMEM_offset_0_alias, 0, 64
	.other		__nv_reservedSMEM_offset_0_alias,@"STO_CUDA_RESERVED_SHARED STV_DEFAULT"
__nv_reservedSMEM_offset_0_alias:
	.zero		0
	.zero		64


//--------------------- .nv.constant0._Z20tile_matrix_multiplyPfS_S_i --------------------------
	.section	.nv.constant0._Z20tile_matrix_multiplyPfS_S_i,"a",@progbits
	.sectionflags	@""
	.align	4
.nv.constant0._Z20tile_matrix_multiplyPfS_S_i:
	.zero		924


//--------------------- SYMBOLS --------------------------

	.type		.nv.reservedSmem.offset0,@object
	.size		.nv.reservedSmem.offset0,0x4
	.type		.nv.reservedSmem.cap,@object
	.size		.nv.reservedSmem.cap,0x4
